	.headerflags	@"EF_CUDA_TEXMODE_UNIFIED EF_CUDA_64BIT_ADDRESS EF_CUDA_ACCELERATORS EF_CUDA_SM90 EF_CUDA_VIRTUAL_SM(EF_CUDA_SM90)"
	.elftype	@"ET_EXEC"


//--------------------- .nv.info                  --------------------------
	.section	.nv.info,"",@"SHT_CUDA_INFO"
	.align	4


	//----- nvinfo : EIATTR_REGCOUNT
	.align		4
        /*0000*/ 	.byte	0x04, 0x2f
        /*0002*/ 	.short	(.L_3 - .L_2)
	.align		4
.L_2:
        /*0004*/ 	.word	index@(triton_poi_fused__native_batch_norm_legit_no_training_add_relu_17)
        /*0008*/ 	.word	0x00000014


	//----- nvinfo : EIATTR_MIN_STACK_SIZE
	.align		4
.L_3:
        /*000c*/ 	.byte	0x04, 0x12
        /*000e*/ 	.short	(.L_5 - .L_4)
	.align		4
.L_4:
        /*0010*/ 	.word	index@(triton_poi_fused__native_batch_norm_legit_no_training_add_relu_17)
        /*0014*/ 	.word	0x00000000


	//----- nvinfo : EIATTR_FRAME_SIZE
	.align		4
.L_5:
        /*0018*/ 	.byte	0x04, 0x11
        /*001a*/ 	.short	(.L_7 - .L_6)
	.align		4
.L_6:
        /*001c*/ 	.word	index@(triton_poi_fused__native_batch_norm_legit_no_training_add_relu_17)
        /*0020*/ 	.word	0x00000000


	//----- nvinfo : EIATTR_MIN_STACK_SIZE
	.align		4
.L_7:
        /*0024*/ 	.byte	0x04, 0x12
        /*0026*/ 	.short	(.L_9 - .L_8)
	.align		4
.L_8:
        /*0028*/ 	.word	index@(triton_poi_fused__native_batch_norm_legit_no_training_add_relu_17)
        /*002c*/ 	.word	0x00000000
.L_9:


//--------------------- .nv.info.triton_poi_fused__native_batch_norm_legit_no_training_add_relu_17 --------------------------
	.section	.nv.info.triton_poi_fused__native_batch_norm_legit_no_training_add_relu_17,"",@"SHT_CUDA_INFO"
	.sectionflags	@""
	.align	4


	//----- nvinfo : EIATTR_CUDA_API_VERSION
	.align		4
        /*0000*/ 	.byte	0x04, 0x37
        /*0002*/ 	.short	(.L_11 - .L_10)
.L_10:
        /*0004*/ 	.word	0x0000007c


	//----- nvinfo : EIATTR_KPARAM_INFO
	.align		4
.L_11:
        /*0008*/ 	.byte	0x04, 0x17
        /*000a*/ 	.short	(.L_13 - .L_12)
.L_12:
        /*000c*/ 	.word	0x00000000
        /*0010*/ 	.short	0x0007
        /*0012*/ 	.short	0x0038
        /*0014*/ 	.byte	0x00, 0xf0, 0x11, 0x00


	//----- nvinfo : EIATTR_KPARAM_INFO
	.align		4
.L_13:
        /*0018*/ 	.byte	0x04, 0x17
        /*001a*/ 	.short	(.L_15 - .L_14)
.L_14:
        /*001c*/ 	.word	0x00000000
        /*0020*/ 	.short	0x0006
        /*0022*/ 	.short	0x0030
        /*0024*/ 	.byte	0x00, 0xf4, 0x21, 0x00


	//----- nvinfo : EIATTR_KPARAM_INFO
	.align		4
.L_15:
        /*0028*/ 	.byte	0x04, 0x17
        /*002a*/ 	.short	(.L_17 - .L_16)
.L_16:
        /*002c*/ 	.word	0x00000000
        /*0030*/ 	.short	0x0005
        /*0032*/ 	.short	0x0028
        /*0034*/ 	.byte	0x00, 0xf4, 0x21, 0x00


	//----- nvinfo : EIATTR_KPARAM_INFO
	.align		4
.L_17:
        /*0038*/ 	.byte	0x04, 0x17
        /*003a*/ 	.short	(.L_19 - .L_18)
.L_18:
        /*003c*/ 	.word	0x00000000
        /*0040*/ 	.short	0x0004
        /*0042*/ 	.short	0x0020
        /*0044*/ 	.byte	0x00, 0xf4, 0x21, 0x00


	//----- nvinfo : EIATTR_KPARAM_INFO
	.align		4
.L_19:
        /*0048*/ 	.byte	0x04, 0x17
        /*004a*/ 	.short	(.L_21 - .L_20)
.L_20:
        /*004c*/ 	.word	0x00000000
        /*0050*/ 	.short	0x0003
        /*0052*/ 	.short	0x0018
        /*0054*/ 	.byte	0x00, 0xf4, 0x21, 0x00


	//----- nvinfo : EIATTR_KPARAM_INFO
	.align		4
.L_21:
        /*0058*/ 	.byte	0x04, 0x17
        /*005a*/ 	.short	(.L_23 - .L_22)
.L_22:
        /*005c*/ 	.word	0x00000000
        /*0060*/ 	.short	0x0002
        /*0062*/ 	.short	0x0010
        /*0064*/ 	.byte	0x00, 0xf4, 0x21, 0x00


	//----- nvinfo : EIATTR_KPARAM_INFO
	.align		4
.L_23:
        /*0068*/ 	.byte	0x04, 0x17
        /*006a*/ 	.short	(.L_25 - .L_24)
.L_24:
        /*006c*/ 	.word	0x00000000
        /*0070*/ 	.short	0x0001
        /*0072*/ 	.short	0x0008
        /*0074*/ 	.byte	0x00, 0xf4, 0x21, 0x00


	//----- nvinfo : EIATTR_KPARAM_INFO
	.align		4
.L_25:
        /*0078*/ 	.byte	0x04, 0x17
        /*007a*/ 	.short	(.L_27 - .L_26)
.L_26:
        /*007c*/ 	.word	0x00000000
        /*0080*/ 	.short	0x0000
        /*0082*/ 	.short	0x0000
        /*0084*/ 	.byte	0x00, 0xf4, 0x21, 0x00


	//----- nvinfo : EIATTR_SPARSE_MMA_MASK
	.align		4
.L_27:
        /*0088*/ 	.byte	0x03, 0x50
        /*008a*/ 	.short	0x0000


	//----- nvinfo : EIATTR_MAXREG_COUNT
	.align		4
        /*008c*/ 	.byte	0x03, 0x1b
        /*008e*/ 	.short	0x00ff


	//----- nvinfo : EIATTR_EXIT_INSTR_OFFSETS
	.align		4
        /*0090*/ 	.byte	0x04, 0x1c
        /*0092*/ 	.short	(.L_29 - .L_28)


	//   ....[0]....
.L_28:
        /*0094*/ 	.word	0x000003b0


	//----- nvinfo : EIATTR_REQNTID
	.align		4
.L_29:
        /*0098*/ 	.byte	0x04, 0x10
        /*009a*/ 	.short	(.L_31 - .L_30)
.L_30:
        /*009c*/ 	.word	0x00000100
        /*00a0*/ 	.word	0x00000001
        /*00a4*/ 	.word	0x00000001


	//----- nvinfo : EIATTR_CBANK_PARAM_SIZE
	.align		4
.L_31:
        /*00a8*/ 	.byte	0x03, 0x19
        /*00aa*/ 	.short	0x003c


	//----- nvinfo : EIATTR_PARAM_CBANK
	.align		4
        /*00ac*/ 	.byte	0x04, 0x0a
        /*00ae*/ 	.short	(.L_33 - .L_32)
	.align		4
.L_32:
        /*00b0*/ 	.word	index@(.nv.constant0.triton_poi_fused__native_batch_norm_legit_no_training_add_relu_17)
        /*00b4*/ 	.short	0x0210
        /*00b6*/ 	.short	0x003c


	//----- nvinfo : EIATTR_SW_WAR
	.align		4
.L_33:
        /*00b8*/ 	.byte	0x04, 0x36
        /*00ba*/ 	.short	(.L_35 - .L_34)
.L_34:
        /*00bc*/ 	.word	0x00000008
.L_35:


//--------------------- .nv.callgraph             --------------------------
	.section	.nv.callgraph,"",@"SHT_CUDA_CALLGRAPH"
	.align	4
	.sectionentsize	8
	.align		4
        /*0000*/ 	.word	0x00000000
	.align		4
        /*0004*/ 	.word	0xffffffff
	.align		4
        /*0008*/ 	.word	0x00000000
	.align		4
        /*000c*/ 	.word	0xfffffffe
	.align		4
        /*0010*/ 	.word	0x00000000
	.align		4
        /*0014*/ 	.word	0xfffffffd
	.align		4
        /*0018*/ 	.word	0x00000000
	.align		4
        /*001c*/ 	.word	0xfffffffc


//--------------------- .nv.constant4             --------------------------
	.section	.nv.constant4,"a",@progbits
	.align	8
	.align		8
.nv.constant4:
        /*0000*/ 	.dword	_$_str
	.align		8
        /*0008*/ 	.dword	_$_str_$_2


//--------------------- .text.triton_poi_fused__native_batch_norm_legit_no_training_add_relu_17 --------------------------
	.section	.text.triton_poi_fused__native_batch_norm_legit_no_training_add_relu_17,"ax",@progbits
	.align	128
        .global         triton_poi_fused__native_batch_norm_legit_no_training_add_relu_17
        .type           triton_poi_fused__native_batch_norm_legit_no_training_add_relu_17,@function
        .size           triton_poi_fused__native_batch_norm_legit_no_training_add_relu_17,(.L_x_1 - triton_poi_fused__native_batch_norm_legit_no_training_add_relu_17)
        .other          triton_poi_fused__native_batch_norm_legit_no_training_add_relu_17,@"STO_CUDA_ENTRY STV_DEFAULT"
triton_poi_fused__native_batch_norm_legit_no_training_add_relu_17:
.text.triton_poi_fused__native_batch_norm_legit_no_training_add_relu_17:
[----:B------:R-:W-:Y:S01]  /*0000*/  LDC R1, c[0x0][0x28] ;  /* 0x00000a00ff017b82 */ /* 0x000fe20000000800 */
[----:B------:R-:W1:Y:S07]  /*0010*/  S2R R0, SR_TID.X ;  /* 0x0000000000007919 */ /* 0x000e6e0000002100 */
[----:B------:R-:W2:Y:S01]  /*0020*/  LDC.64 R10, c[0x0][0x220] ;  /* 0x00008800ff0a7b82 */ /* 0x000ea20000000a00 */
[----:B------:R-:W-:Y:S01]  /*0030*/  ULDC.64 UR4, c[0x0][0x208] ;  /* 0x0000820000047ab9 */ /* 0x000fe20000000a00 */
[----:B------:R-:W3:Y:S06]  /*0040*/  S2R R5, SR_CTAID.X ;  /* 0x0000000000057919 */ /* 0x000eec0000002500 */
[----:B------:R-:W4:Y:S08]  /*0050*/  LDC.64 R6, c[0x0][0x210] ;  /* 0x00008400ff067b82 */ /* 0x000f300000000a00 */
[----:B------:R-:W5:Y:S08]  /*0060*/  LDC.64 R8, c[0x0][0x218] ;  /* 0x00008600ff087b82 */ /* 0x000f700000000a00 */
[----:B------:R-:W4:Y:S01]  /*0070*/  LDC.64 R12, c[0x0][0x228] ;  /* 0x00008a00ff0c7b82 */ /* 0x000f220000000a00 */
[----:B-1----:R-:W-:-:S07]  /*0080*/  SHF.L.U32 R0, R0, 0x1, RZ ;  /* 0x0000000100007819 */ /* 0x002fce00000006ff */
[----:B------:R-:W1:Y:S01]  /*0090*/  LDC.64 R14, c[0x0][0x230] ;  /* 0x00008c00ff0e7b82 */ /* 0x000e620000000a00 */
[----:B---3--:R-:W-:Y:S02]  /*00a0*/  SHF.R.S32.HI R3, RZ, 0x16, R5 ;  /* 0x00000016ff037819 */ /* 0x008fe40000011405 */
[----:B------:R-:W-:Y:S02]  /*00b0*/  LOP3.LUT R0, R0, 0x1fe, RZ, 0xc0, !PT ;  /* 0x000001fe00007812 */ /* 0x000fe400078ec0ff */
[----:B------:R-:W-:Y:S02]  /*00c0*/  SGXT R3, R3, 0x1 ;  /* 0x000000010303781a */ /* 0x000fe40000000200 */
[----:B------:R-:W-:-:S04]  /*00d0*/  LEA R0, R5, R0, 0x9 ;  /* 0x0000000005007211 */ /* 0x000fc800078e48ff */
[----:B------:R-:W-:-:S04]  /*00e0*/  LEA.HI R3, R3, R0, RZ, 0x6 ;  /* 0x0000000003037211 */ /* 0x000fc800078f30ff */
[--C-:B------:R-:W-:Y:S02]  /*00f0*/  SHF.R.S32.HI R2, RZ, 0x6, R3.reuse ;  /* 0x00000006ff027819 */ /* 0x100fe40000011403 */
[----:B------:R-:W-:-:S04]  /*0100*/  SHF.R.S32.HI R3, RZ, 0x1f, R3 ;  /* 0x0000001fff037819 */ /* 0x000fc80000011403 */
[----:B------:R-:W-:-:S04]  /*0110*/  LEA.HI R3, R3, R2, RZ, 0x9 ;  /* 0x0000000203037211 */ /* 0x000fc800078f48ff */
[----:B------:R-:W-:-:S04]  /*0120*/  LOP3.LUT R3, R3, 0xfffffe00, RZ, 0xc0, !PT ;  /* 0xfffffe0003037812 */ /* 0x000fc800078ec0ff */
[----:B------:R-:W-:Y:S02]  /*0130*/  IADD3 R17, R2, -R3, RZ ;  /* 0x8000000302117210 */ /* 0x000fe40007ffe0ff */
[----:B------:R-:W3:Y:S03]  /*0140*/  LDC.64 R2, c[0x0][0x238] ;  /* 0x00008e00ff027b82 */ /* 0x000ee60000000a00 */
[----:B--2---:R-:W-:-:S05]  /*0150*/  IMAD.WIDE R10, R17, 0x4, R10 ;  /* 0x00000004110a7825 */ /* 0x004fca00078e020a */
[----:B------:R1:W2:Y:S01]  /*0160*/  LDG.E.EL R4, desc[UR4][R10.64] ;  /* 0x000000040a047981 */ /* 0x0002a2000c2e1900 */
[----:B----4-:R-:W-:-:S04]  /*0170*/  IMAD.WIDE R6, R0, 0x4, R6 ;  /* 0x0000000400067825 */ /* 0x010fc800078e0206 */
[C---:B-----5:R-:W-:Y:S02]  /*0180*/  IMAD.WIDE R8, R17.reuse, 0x4, R8 ;  /* 0x0000000411087825 */ /* 0x060fe400078e0208 */
[----:B------:R-:W4:Y:S02]  /*0190*/  LDG.E.64 R6, desc[UR4][R6.64] ;  /* 0x0000000406067981 */ /* 0x000f24000c1e1b00 */
[C---:B0-----:R-:W-:Y:S02]  /*01a0*/  IMAD.WIDE R12, R17.reuse, 0x4, R12 ;  /* 0x00000004110c7825 */ /* 0x041fe400078e020c */
[----:B------:R0:W4:Y:S02]  /*01b0*/  LDG.E.EL R5, desc[UR4][R8.64] ;  /* 0x0000000408057981 */ /* 0x000124000c2e1900 */
[----:B-1----:R-:W-:Y:S02]  /*01c0*/  IMAD.WIDE R10, R17, 0x4, R14 ;  /* 0x00000004110a7825 */ /* 0x002fe400078e020e */
[----:B------:R1:W5:Y:S02]  /*01d0*/  LDG.E.EL R12, desc[UR4][R12.64] ;  /* 0x000000040c0c7981 */ /* 0x000364000c2e1900 */
[----:B---3--:R-:W-:-:S02]  /*01e0*/  IMAD.WIDE R2, R0, 0x4, R2 ;  /* 0x0000000400027825 */ /* 0x008fc400078e0202 */
[----:B------:R-:W5:Y:S01]  /*01f0*/  LDG.E.EL R11, desc[UR4][R10.64] ;  /* 0x000000040a0b7981 */ /* 0x000f62000c2e1900 */
[----:B0-----:R-:W0:Y:S03]  /*0200*/  LDC.64 R8, c[0x0][0x240] ;  /* 0x00009000ff087b82 */ /* 0x001e260000000a00 */
[----:B------:R-:W3:Y:S01]  /*0210*/  LDG.E.64 R2, desc[UR4][R2.64] ;  /* 0x0000000402027981 */ /* 0x000ee2000c1e1b00 */
[----:B-1----:R-:W-:Y:S01]  /*0220*/  HFMA2.MMA R13, -RZ, RZ, 1.625, 0 ;  /* 0x3e800000ff0d7435 */ /* 0x002fe200000001ff */
[----:B0-----:R-:W-:-:S04]  /*0230*/  IMAD.WIDE R8, R0, 0x4, R8 ;  /* 0x0000000400087825 */ /* 0x001fc800078e0208 */
[----:B--2---:R-:W-:-:S04]  /*0240*/  FADD R4, R4, 9.9999997473787516356e-06 ;  /* 0x3727c5ac04047421 */ /* 0x004fc80000000000 */
[----:B------:R-:W0:Y:S02]  /*0250*/  MUFU.SQRT R14, R4 ;  /* 0x00000004000e7308 */ /* 0x000e240000002000 */
[C---:B0-----:R-:W-:Y:S02]  /*0260*/  FSETP.GT.AND P0, PT, R14.reuse, 8.50705917302346158658e+37, PT ;  /* 0x7e8000000e00780b */ /* 0x041fe40003f04000 */
[----:B------:R-:W-:-:S11]  /*0270*/  FSETP.GEU.AND P1, PT, R14, 1.175494350822287508e-38, PT ;  /* 0x008000000e00780b */ /* 0x000fd60003f2e000 */
[----:B------:R-:W-:-:S04]  /*0280*/  @P0 FMUL R14, R14, 0.25 ;  /* 0x3e8000000e0e0820 */ /* 0x000fc80000400000 */
[----:B------:R-:W-:-:S06]  /*0290*/  @!P1 FMUL R14, R14, 16777216 ;  /* 0x4b8000000e0e9820 */ /* 0x000fcc0000400000 */
[----:B------:R-:W0:Y:S01]  /*02a0*/  MUFU.RCP R14, R14 ;  /* 0x0000000e000e7308 */ /* 0x000e220000001000 */
[----:B------:R-:W-:Y:S01]  /*02b0*/  FSEL R13, R13, 1, P0 ;  /* 0x3f8000000d0d7808 */ /* 0x000fe20000000000 */
[----:B----4-:R-:W-:-:S04]  /*02c0*/  FADD R7, R7, -R5 ;  /* 0x8000000507077221 */ /* 0x010fc80000000000 */
[----:B------:R-:W-:Y:S01]  /*02d0*/  @!P1 FMUL R13, R13, 16777216 ;  /* 0x4b8000000d0d9820 */ /* 0x000fe20000400000 */
[----:B------:R-:W-:-:S03]  /*02e0*/  FADD R6, R6, -R5 ;  /* 0x8000000506067221 */ /* 0x000fc60000000000 */
[----:B0-----:R-:W-:-:S04]  /*02f0*/  FMUL R13, R14, R13 ;  /* 0x0000000d0e0d7220 */ /* 0x001fc80000400000 */
[-C--:B------:R-:W-:Y:S01]  /*0300*/  FMUL R7, R7, R13.reuse ;  /* 0x0000000d07077220 */ /* 0x080fe20000400000 */
[----:B------:R-:W-:-:S03]  /*0310*/  FMUL R6, R6, R13 ;  /* 0x0000000d06067220 */ /* 0x000fc60000400000 */
[C-C-:B-----5:R-:W-:Y:S01]  /*0320*/  FFMA R4, R12.reuse, R7, R11.reuse ;  /* 0x000000070c047223 */ /* 0x160fe2000000000b */
[----:B------:R-:W-:-:S04]  /*0330*/  FFMA R11, R12, R6, R11 ;  /* 0x000000060c0b7223 */ /* 0x000fc8000000000b */
[----:B---3--:R-:W-:Y:S01]  /*0340*/  FSETP.GEU.AND P1, PT, R4, -R3, PT ;  /* 0x800000030400720b */ /* 0x008fe20003f2e000 */
[----:B------:R-:W-:Y:S01]  /*0350*/  FADD R4, R3, R4 ;  /* 0x0000000403047221 */ /* 0x000fe20000000000 */
[----:B------:R-:W-:Y:S01]  /*0360*/  FADD R3, R2, R11 ;  /* 0x0000000b02037221 */ /* 0x000fe20000000000 */
[----:B------:R-:W-:-:S03]  /*0370*/  FSETP.GEU.AND P0, PT, R11, -R2, PT ;  /* 0x800000020b00720b */ /* 0x000fc60003f0e000 */
[----:B------:R-:W-:Y:S02]  /*0380*/  FSEL R5, R4, RZ, P1 ;  /* 0x000000ff04057208 */ /* 0x000fe40000800000 */
[----:B------:R-:W-:-:S05]  /*0390*/  FSEL R4, R3, RZ, P0 ;  /* 0x000000ff03047208 */ /* 0x000fca0000000000 */
[----:B------:R-:W-:Y:S01]  /*03a0*/  STG.E.64 desc[UR4][R8.64], R4 ;  /* 0x0000000408007986 */ /* 0x000fe2000c101b04 */
[----:B------:R-:W-:Y:S05]  /*03b0*/  EXIT ;  /* 0x000000000000794d */ /* 0x000fea0003800000 */
.L_x_0:
[----:B------:R-:W-:-:S00]  /*03c0*/  BRA `(.L_x_0) ;  /* 0xfffffffc00fc7947 */ /* 0x000fc0000383ffff */
[----:B------:R-:W-:-:S00]  /*03d0*/  NOP ;  /* 0x0000000000007918 */ /* 0x000fc00000000000 */
        /* <DEDUP_REMOVED lines=10> */
.L_x_1:


//--------------------- .nv.global.init           --------------------------
	.section	.nv.global.init,"aw",@progbits
.nv.global.init:
	.type		_$_str,@object
	.size		_$_str,(_$_str_$_2 - _$_str)
_$_str:
        /*0000*/ 	.byte	0x5f, 0x5f, 0x43, 0x55, 0x44, 0x41, 0x5f, 0x46, 0x54, 0x5a, 0x00
	.type		_$_str_$_2,@object
	.size		_$_str_$_2,(.L_1 - _$_str_$_2)
_$_str_$_2:
        /*000b*/ 	.byte	0x5f, 0x5f, 0x43, 0x55, 0x44, 0x41, 0x5f, 0x50, 0x52, 0x45, 0x43, 0x5f, 0x53, 0x51, 0x52, 0x54
        /*001b*/ 	.byte	0x00
.L_1:


//--------------------- .nv.constant0.triton_poi_fused__native_batch_norm_legit_no_training_add_relu_17 --------------------------
	.section	.nv.constant0.triton_poi_fused__native_batch_norm_legit_no_training_add_relu_17,"a",@progbits
	.sectionflags	@""
	.align	4
.nv.constant0.triton_poi_fused__native_batch_norm_legit_no_training_add_relu_17:
	.zero		588
